//
// Generated by NVIDIA NVVM Compiler
//
// Compiler Build ID: CL-36424714
// Cuda compilation tools, release 13.0, V13.0.88
// Based on NVVM 20.0.0
//

.version 9.0
.target sm_100
.address_size 64

	// .globl	_Z11kernel_vectPiS_S_
.global .align 4 .b8 aGlob[33554432];
.global .align 4 .b8 bGlob[33554432];
// _ZZ18kernel_vect_sharedPiS_S_E3sA1 has been demoted
// _ZZ18kernel_vect_sharedPiS_S_E3sA2 has been demoted
// _ZZ18kernel_vect_sharedPiS_S_E3sB1 has been demoted

.visible .entry _Z11kernel_vectPiS_S_(
	.param .u64 .ptr .align 1 _Z11kernel_vectPiS_S__param_0,
	.param .u64 .ptr .align 1 _Z11kernel_vectPiS_S__param_1,
	.param .u64 .ptr .align 1 _Z11kernel_vectPiS_S__param_2
)
{
	.reg .b32 	%r<107>;
	.reg .b64 	%rd<15>;

	ld.param.u64 	%rd1, [_Z11kernel_vectPiS_S__param_0];
	ld.param.u64 	%rd2, [_Z11kernel_vectPiS_S__param_1];
	ld.param.u64 	%rd3, [_Z11kernel_vectPiS_S__param_2];
	cvta.to.global.u64 	%rd4, %rd2;
	cvta.to.global.u64 	%rd5, %rd1;
	mov.u32 	%r1, %tid.x;
	mov.u32 	%r2, %ctaid.x;
	mov.u32 	%r3, %ntid.x;
	mad.lo.s32 	%r4, %r2, %r3, %r1;
	mul.wide.s32 	%rd6, %r4, 4;
	add.s64 	%rd7, %rd5, %rd6;
	add.s64 	%rd8, %rd4, %rd6;
	mov.u64 	%rd9, bGlob;
	add.s64 	%rd10, %rd9, %rd6;
	mov.u64 	%rd11, aGlob;
	add.s64 	%rd12, %rd11, %rd6;
	ld.global.u32 	%r5, [%rd7];
	add.s32 	%r6, %r5, 1;
	st.global.u32 	[%rd12], %r6;
	ld.global.u32 	%r7, [%rd8];
	add.s32 	%r8, %r7, 1;
	st.global.u32 	[%rd10], %r8;
	st.global.u32 	[%rd7], %r6;
	ld.global.u32 	%r9, [%rd10];
	st.global.u32 	[%rd8], %r9;
	ld.global.u32 	%r10, [%rd7];
	add.s32 	%r11, %r10, 1;
	st.global.u32 	[%rd12], %r11;
	ld.global.u32 	%r12, [%rd8];
	add.s32 	%r13, %r12, 1;
	st.global.u32 	[%rd10], %r13;
	st.global.u32 	[%rd7], %r11;
	ld.global.u32 	%r14, [%rd10];
	st.global.u32 	[%rd8], %r14;
	ld.global.u32 	%r15, [%rd7];
	add.s32 	%r16, %r15, 1;
	st.global.u32 	[%rd12], %r16;
	ld.global.u32 	%r17, [%rd8];
	add.s32 	%r18, %r17, 1;
	st.global.u32 	[%rd10], %r18;
	st.global.u32 	[%rd7], %r16;
	ld.global.u32 	%r19, [%rd10];
	st.global.u32 	[%rd8], %r19;
	ld.global.u32 	%r20, [%rd7];
	add.s32 	%r21, %r20, 1;
	st.global.u32 	[%rd12], %r21;
	ld.global.u32 	%r22, [%rd8];
	add.s32 	%r23, %r22, 1;
	st.global.u32 	[%rd10], %r23;
	st.global.u32 	[%rd7], %r21;
	ld.global.u32 	%r24, [%rd10];
	st.global.u32 	[%rd8], %r24;
	ld.global.u32 	%r25, [%rd7];
	add.s32 	%r26, %r25, 1;
	st.global.u32 	[%rd12], %r26;
	ld.global.u32 	%r27, [%rd8];
	add.s32 	%r28, %r27, 1;
	st.global.u32 	[%rd10], %r28;
	st.global.u32 	[%rd7], %r26;
	ld.global.u32 	%r29, [%rd10];
	st.global.u32 	[%rd8], %r29;
	ld.global.u32 	%r30, [%rd7];
	add.s32 	%r31, %r30, 1;
	st.global.u32 	[%rd12], %r31;
	ld.global.u32 	%r32, [%rd8];
	add.s32 	%r33, %r32, 1;
	st.global.u32 	[%rd10], %r33;
	st.global.u32 	[%rd7], %r31;
	ld.global.u32 	%r34, [%rd10];
	st.global.u32 	[%rd8], %r34;
	ld.global.u32 	%r35, [%rd7];
	add.s32 	%r36, %r35, 1;
	st.global.u32 	[%rd12], %r36;
	ld.global.u32 	%r37, [%rd8];
	add.s32 	%r38, %r37, 1;
	st.global.u32 	[%rd10], %r38;
	st.global.u32 	[%rd7], %r36;
	ld.global.u32 	%r39, [%rd10];
	st.global.u32 	[%rd8], %r39;
	ld.global.u32 	%r40, [%rd7];
	add.s32 	%r41, %r40, 1;
	st.global.u32 	[%rd12], %r41;
	ld.global.u32 	%r42, [%rd8];
	add.s32 	%r43, %r42, 1;
	st.global.u32 	[%rd10], %r43;
	st.global.u32 	[%rd7], %r41;
	ld.global.u32 	%r44, [%rd10];
	st.global.u32 	[%rd8], %r44;
	ld.global.u32 	%r45, [%rd7];
	add.s32 	%r46, %r45, 1;
	st.global.u32 	[%rd12], %r46;
	ld.global.u32 	%r47, [%rd8];
	add.s32 	%r48, %r47, 1;
	st.global.u32 	[%rd10], %r48;
	st.global.u32 	[%rd7], %r46;
	ld.global.u32 	%r49, [%rd10];
	st.global.u32 	[%rd8], %r49;
	ld.global.u32 	%r50, [%rd7];
	add.s32 	%r51, %r50, 1;
	st.global.u32 	[%rd12], %r51;
	ld.global.u32 	%r52, [%rd8];
	add.s32 	%r53, %r52, 1;
	st.global.u32 	[%rd10], %r53;
	st.global.u32 	[%rd7], %r51;
	ld.global.u32 	%r54, [%rd10];
	st.global.u32 	[%rd8], %r54;
	ld.global.u32 	%r55, [%rd7];
	add.s32 	%r56, %r55, 1;
	st.global.u32 	[%rd12], %r56;
	ld.global.u32 	%r57, [%rd8];
	add.s32 	%r58, %r57, 1;
	st.global.u32 	[%rd10], %r58;
	st.global.u32 	[%rd7], %r56;
	ld.global.u32 	%r59, [%rd10];
	st.global.u32 	[%rd8], %r59;
	ld.global.u32 	%r60, [%rd7];
	add.s32 	%r61, %r60, 1;
	st.global.u32 	[%rd12], %r61;
	ld.global.u32 	%r62, [%rd8];
	add.s32 	%r63, %r62, 1;
	st.global.u32 	[%rd10], %r63;
	st.global.u32 	[%rd7], %r61;
	ld.global.u32 	%r64, [%rd10];
	st.global.u32 	[%rd8], %r64;
	ld.global.u32 	%r65, [%rd7];
	add.s32 	%r66, %r65, 1;
	st.global.u32 	[%rd12], %r66;
	ld.global.u32 	%r67, [%rd8];
	add.s32 	%r68, %r67, 1;
	st.global.u32 	[%rd10], %r68;
	st.global.u32 	[%rd7], %r66;
	ld.global.u32 	%r69, [%rd10];
	st.global.u32 	[%rd8], %r69;
	ld.global.u32 	%r70, [%rd7];
	add.s32 	%r71, %r70, 1;
	st.global.u32 	[%rd12], %r71;
	ld.global.u32 	%r72, [%rd8];
	add.s32 	%r73, %r72, 1;
	st.global.u32 	[%rd10], %r73;
	st.global.u32 	[%rd7], %r71;
	ld.global.u32 	%r74, [%rd10];
	st.global.u32 	[%rd8], %r74;
	ld.global.u32 	%r75, [%rd7];
	add.s32 	%r76, %r75, 1;
	st.global.u32 	[%rd12], %r76;
	ld.global.u32 	%r77, [%rd8];
	add.s32 	%r78, %r77, 1;
	st.global.u32 	[%rd10], %r78;
	st.global.u32 	[%rd7], %r76;
	ld.global.u32 	%r79, [%rd10];
	st.global.u32 	[%rd8], %r79;
	ld.global.u32 	%r80, [%rd7];
	add.s32 	%r81, %r80, 1;
	st.global.u32 	[%rd12], %r81;
	ld.global.u32 	%r82, [%rd8];
	add.s32 	%r83, %r82, 1;
	st.global.u32 	[%rd10], %r83;
	st.global.u32 	[%rd7], %r81;
	ld.global.u32 	%r84, [%rd10];
	st.global.u32 	[%rd8], %r84;
	ld.global.u32 	%r85, [%rd7];
	add.s32 	%r86, %r85, 1;
	st.global.u32 	[%rd12], %r86;
	ld.global.u32 	%r87, [%rd8];
	add.s32 	%r88, %r87, 1;
	st.global.u32 	[%rd10], %r88;
	st.global.u32 	[%rd7], %r86;
	ld.global.u32 	%r89, [%rd10];
	st.global.u32 	[%rd8], %r89;
	ld.global.u32 	%r90, [%rd7];
	add.s32 	%r91, %r90, 1;
	st.global.u32 	[%rd12], %r91;
	ld.global.u32 	%r92, [%rd8];
	add.s32 	%r93, %r92, 1;
	st.global.u32 	[%rd10], %r93;
	st.global.u32 	[%rd7], %r91;
	ld.global.u32 	%r94, [%rd10];
	st.global.u32 	[%rd8], %r94;
	ld.global.u32 	%r95, [%rd7];
	add.s32 	%r96, %r95, 1;
	st.global.u32 	[%rd12], %r96;
	ld.global.u32 	%r97, [%rd8];
	add.s32 	%r98, %r97, 1;
	st.global.u32 	[%rd10], %r98;
	st.global.u32 	[%rd7], %r96;
	ld.global.u32 	%r99, [%rd10];
	st.global.u32 	[%rd8], %r99;
	ld.global.u32 	%r100, [%rd7];
	add.s32 	%r101, %r100, 1;
	st.global.u32 	[%rd12], %r101;
	ld.global.u32 	%r102, [%rd8];
	add.s32 	%r103, %r102, 1;
	st.global.u32 	[%rd10], %r103;
	st.global.u32 	[%rd7], %r101;
	ld.global.u32 	%r104, [%rd10];
	st.global.u32 	[%rd8], %r104;
	cvta.to.global.u64 	%rd13, %rd3;
	ld.global.u32 	%r105, [%rd12];
	add.s32 	%r106, %r104, %r105;
	add.s64 	%rd14, %rd13, %rd6;
	st.global.u32 	[%rd14], %r106;
	ret;

}
	// .globl	_Z20kernel_vect_registerPiS_S_
.visible .entry _Z20kernel_vect_registerPiS_S_(
	.param .u64 .ptr .align 1 _Z20kernel_vect_registerPiS_S__param_0,
	.param .u64 .ptr .align 1 _Z20kernel_vect_registerPiS_S__param_1,
	.param .u64 .ptr .align 1 _Z20kernel_vect_registerPiS_S__param_2
)
{
	.reg .b32 	%r<9>;
	.reg .b64 	%rd<11>;

	ld.param.u64 	%rd1, [_Z20kernel_vect_registerPiS_S__param_0];
	ld.param.u64 	%rd2, [_Z20kernel_vect_registerPiS_S__param_1];
	ld.param.u64 	%rd3, [_Z20kernel_vect_registerPiS_S__param_2];
	cvta.to.global.u64 	%rd4, %rd2;
	cvta.to.global.u64 	%rd5, %rd1;
	mov.u32 	%r1, %tid.x;
	mov.u32 	%r2, %ctaid.x;
	mov.u32 	%r3, %ntid.x;
	mad.lo.s32 	%r4, %r2, %r3, %r1;
	mul.wide.s32 	%rd6, %r4, 4;
	add.s64 	%rd7, %rd5, %rd6;
	add.s64 	%rd8, %rd4, %rd6;
	ld.global.u32 	%r5, [%rd7];
	ld.global.u32 	%r6, [%rd8];
	cvta.to.global.u64 	%rd9, %rd3;
	add.s32 	%r7, %r6, %r5;
	add.s32 	%r8, %r7, 40;
	add.s64 	%rd10, %rd9, %rd6;
	st.global.u32 	[%rd10], %r8;
	ret;

}
	// .globl	_Z18kernel_vect_sharedPiS_S_
.visible .entry _Z18kernel_vect_sharedPiS_S_(
	.param .u64 .ptr .align 1 _Z18kernel_vect_sharedPiS_S__param_0,
	.param .u64 .ptr .align 1 _Z18kernel_vect_sharedPiS_S__param_1,
	.param .u64 .ptr .align 1 _Z18kernel_vect_sharedPiS_S__param_2
)
{
	.reg .b32 	%r<17>;
	.reg .b64 	%rd<11>;
	// demoted variable
	.shared .align 4 .b8 _ZZ18kernel_vect_sharedPiS_S_E3sA1[2048];
	// demoted variable
	.shared .align 4 .b8 _ZZ18kernel_vect_sharedPiS_S_E3sA2[2048];
	// demoted variable
	.shared .align 4 .b8 _ZZ18kernel_vect_sharedPiS_S_E3sB1[2048];
	ld.param.u64 	%rd1, [_Z18kernel_vect_sharedPiS_S__param_0];
	ld.param.u64 	%rd2, [_Z18kernel_vect_sharedPiS_S__param_1];
	ld.param.u64 	%rd3, [_Z18kernel_vect_sharedPiS_S__param_2];
	cvta.to.global.u64 	%rd4, %rd2;
	cvta.to.global.u64 	%rd5, %rd1;
	mov.u32 	%r1, %tid.x;
	mov.u32 	%r2, %ctaid.x;
	mov.u32 	%r3, %ntid.x;
	mad.lo.s32 	%r4, %r2, %r3, %r1;
	mul.wide.s32 	%rd6, %r4, 4;
	add.s64 	%rd7, %rd5, %rd6;
	ld.global.u32 	%r5, [%rd7];
	shl.b32 	%r6, %r1, 2;
	mov.u32 	%r7, _ZZ18kernel_vect_sharedPiS_S_E3sA1;
	add.s32 	%r8, %r7, %r6;
	add.s64 	%rd8, %rd4, %rd6;
	ld.global.u32 	%r9, [%rd8];
	mov.u32 	%r10, _ZZ18kernel_vect_sharedPiS_S_E3sB1;
	add.s32 	%r11, %r10, %r6;
	add.s32 	%r12, %r9, 20;
	add.s32 	%r13, %r5, 20;
	mov.u32 	%r14, _ZZ18kernel_vect_sharedPiS_S_E3sA2;
	add.s32 	%r15, %r14, %r6;
	st.shared.u32 	[%r8], %r13;
	st.shared.u32 	[%r15], %r13;
	st.shared.u32 	[%r11], %r12;
	cvta.to.global.u64 	%rd9, %rd3;
	add.s32 	%r16, %r12, %r13;
	add.s64 	%rd10, %rd9, %rd6;
	st.global.u32 	[%rd10], %r16;
	ret;

}


// ===== COMPILED SASS (sm_100) =====

	.target	sm_100

	.elftype	@"ET_EXEC"


//--------------------- .note.nv.tkinfo           --------------------------
	.section	.note.nv.tkinfo,"",@"SHT_NOTE"
	.sectionflags	@"SHF_NOTE_NV_TKINFO"
	.tkinfo
        /*0018*/ 	.word	0x00000002
        /*0030*/ 	.string	""
        /*0030*/ 	.string	"ptxas"
        /*0030*/ 	.string	"Cuda compilation tools, release 13.0, V13.0.88"
        /*0030*/ 	.string	"Build cuda_13.0.r13.0/compiler.36424714_0"
        /*0030*/ 	.string	"-arch sm_100 -m 64 "



//--------------------- .note.nv.cuinfo           --------------------------
	.section	.note.nv.cuinfo,"",@"SHT_NOTE"
	.sectionflags	@"SHF_NOTE_NV_CUINFO"
        /*0018*/ 	.short	0x0002
        /*001a*/ 	.short	0x0064
        /*001c*/ 	.short	0x0082
	.zero		2


//--------------------- .nv.info                  --------------------------
	.section	.nv.info,"",@"SHT_CUDA_INFO"
	.align	4


	//----- nvinfo : EIATTR_REGCOUNT
	.align		4
        /*0000*/ 	.byte	0x04, 0x2f
        /*0002*/ 	.short	(.L_3 - .L_2)
	.align		4
.L_2:
        /*0004*/ 	.word	index@(_Z11kernel_vectPiS_S_)
        /*0008*/ 	.word	0x00000016


	//----- nvinfo : EIATTR_FRAME_SIZE
	.align		4
.L_3:
        /*000c*/ 	.byte	0x04, 0x11
        /*000e*/ 	.short	(.L_5 - .L_4)
	.align		4
.L_4:
        /*0010*/ 	.word	index@(_Z11kernel_vectPiS_S_)
        /*0014*/ 	.word	0x00000000


	//----- nvinfo : EIATTR_REGCOUNT
	.align		4
.L_5:
        /*0018*/ 	.byte	0x04, 0x2f
        /*001a*/ 	.short	(.L_7 - .L_6)
	.align		4
.L_6:
        /*001c*/ 	.word	index@(_Z20kernel_vect_registerPiS_S_)
        /*0020*/ 	.word	0x0000000c


	//----- nvinfo : EIATTR_FRAME_SIZE
	.align		4
.L_7:
        /*0024*/ 	.byte	0x04, 0x11
        /*0026*/ 	.short	(.L_9 - .L_8)
	.align		4
.L_8:
        /*0028*/ 	.word	index@(_Z20kernel_vect_registerPiS_S_)
        /*002c*/ 	.word	0x00000000


	//----- nvinfo : EIATTR_REGCOUNT
	.align		4
.L_9:
        /*0030*/ 	.byte	0x04, 0x2f
        /*0032*/ 	.short	(.L_11 - .L_10)
	.align		4
.L_10:
        /*0034*/ 	.word	index@(_Z18kernel_vect_sharedPiS_S_)
        /*0038*/ 	.word	0x0000000e


	//----- nvinfo : EIATTR_FRAME_SIZE
	.align		4
.L_11:
        /*003c*/ 	.byte	0x04, 0x11
        /*003e*/ 	.short	(.L_13 - .L_12)
	.align		4
.L_12:
        /*0040*/ 	.word	index@(_Z18kernel_vect_sharedPiS_S_)
        /*0044*/ 	.word	0x00000000


	//----- nvinfo : EIATTR_MIN_STACK_SIZE
	.align		4
.L_13:
        /*0048*/ 	.byte	0x04, 0x12
        /*004a*/ 	.short	(.L_15 - .L_14)
	.align		4
.L_14:
        /*004c*/ 	.word	index@(_Z18kernel_vect_sharedPiS_S_)
        /*0050*/ 	.word	0x00000000


	//----- nvinfo : EIATTR_MIN_STACK_SIZE
	.align		4
.L_15:
        /*0054*/ 	.byte	0x04, 0x12
        /*0056*/ 	.short	(.L_17 - .L_16)
	.align		4
.L_16:
        /*0058*/ 	.word	index@(_Z20kernel_vect_registerPiS_S_)
        /*005c*/ 	.word	0x00000000


	//----- nvinfo : EIATTR_MIN_STACK_SIZE
	.align		4
.L_17:
        /*0060*/ 	.byte	0x04, 0x12
        /*0062*/ 	.short	(.L_19 - .L_18)
	.align		4
.L_18:
        /*0064*/ 	.word	index@(_Z11kernel_vectPiS_S_)
        /*0068*/ 	.word	0x00000000
.L_19:


//--------------------- .nv.compat                --------------------------
	.section	.nv.compat,"",@"SHT_CUDA_COMPAT_INFO"
	.align	4
        /*0000*/ 	.byte	0x02, 0x09, 0x00, 0x00, 0x02, 0x02, 0x01, 0x00, 0x02, 0x05, 0x05, 0x00, 0x03, 0x07, 0x01, 0x01
        /*0010*/ 	.byte	0x02, 0x03, 0x00, 0x00, 0x02, 0x06, 0x01, 0x00, 0x04, 0x0b, 0x08, 0x00, 0x09, 0x00, 0x00, 0x00
        /*0020*/ 	.byte	0x00, 0x00, 0x00, 0x00


//--------------------- .nv.info._Z18kernel_vect_sharedPiS_S_ --------------------------
	.section	.nv.info._Z18kernel_vect_sharedPiS_S_,"",@"SHT_CUDA_INFO"
	.sectionflags	@""
	.align	4


	//----- nvinfo : EIATTR_CUDA_API_VERSION
	.align		4
        /*0000*/ 	.byte	0x04, 0x37
        /*0002*/ 	.short	(.L_21 - .L_20)
.L_20:
        /*0004*/ 	.word	0x00000082


	//----- nvinfo : EIATTR_KPARAM_INFO
	.align		4
.L_21:
        /*0008*/ 	.byte	0x04, 0x17
        /*000a*/ 	.short	(.L_23 - .L_22)
.L_22:
        /*000c*/ 	.word	0x00000000
        /*0010*/ 	.short	0x0002
        /*0012*/ 	.short	0x0010
        /*0014*/ 	.byte	0x00, 0xf5, 0x21, 0x00


	//----- nvinfo : EIATTR_KPARAM_INFO
	.align		4
.L_23:
        /*0018*/ 	.byte	0x04, 0x17
        /*001a*/ 	.short	(.L_25 - .L_24)
.L_24:
        /*001c*/ 	.word	0x00000000
        /*0020*/ 	.short	0x0001
        /*0022*/ 	.short	0x0008
        /*0024*/ 	.byte	0x00, 0xf5, 0x21, 0x00


	//----- nvinfo : EIATTR_KPARAM_INFO
	.align		4
.L_25:
        /*0028*/ 	.byte	0x04, 0x17
        /*002a*/ 	.short	(.L_27 - .L_26)
.L_26:
        /*002c*/ 	.word	0x00000000
        /*0030*/ 	.short	0x0000
        /*0032*/ 	.short	0x0000
        /*0034*/ 	.byte	0x00, 0xf5, 0x21, 0x00


	//----- nvinfo : EIATTR_SPARSE_MMA_MASK
	.align		4
.L_27:
        /*0038*/ 	.byte	0x03, 0x50
        /*003a*/ 	.short	0x0000


	//----- nvinfo : EIATTR_MAXREG_COUNT
	.align		4
        /*003c*/ 	.byte	0x03, 0x1b
        /*003e*/ 	.short	0x00ff


	//----- nvinfo : EIATTR_MERCURY_ISA_VERSION
	.align		4
        /*0040*/ 	.byte	0x03, 0x5f
        /*0042*/ 	.short	0x0101


	//----- nvinfo : EIATTR_VRC_CTA_INIT_COUNT
	.align		4
        /*0044*/ 	.byte	0x02, 0x4a
	.zero		1
	.zero		1


	//----- nvinfo : EIATTR_EXIT_INSTR_OFFSETS
	.align		4
        /*0048*/ 	.byte	0x04, 0x1c
        /*004a*/ 	.short	(.L_29 - .L_28)


	//   ....[0]....
.L_28:
        /*004c*/ 	.word	0x000001f0


	//----- nvinfo : EIATTR_CBANK_PARAM_SIZE
	.align		4
.L_29:
        /*0050*/ 	.byte	0x03, 0x19
        /*0052*/ 	.short	0x0018


	//----- nvinfo : EIATTR_PARAM_CBANK
	.align		4
        /*0054*/ 	.byte	0x04, 0x0a
        /*0056*/ 	.short	(.L_31 - .L_30)
	.align		4
.L_30:
        /*0058*/ 	.word	index@(.nv.constant0._Z18kernel_vect_sharedPiS_S_)
        /*005c*/ 	.short	0x0380
        /*005e*/ 	.short	0x0018


	//----- nvinfo : EIATTR_SW_WAR
	.align		4
.L_31:
        /*0060*/ 	.byte	0x04, 0x36
        /*0062*/ 	.short	(.L_33 - .L_32)
.L_32:
        /*0064*/ 	.word	0x00000008
.L_33:


//--------------------- .nv.info._Z20kernel_vect_registerPiS_S_ --------------------------
	.section	.nv.info._Z20kernel_vect_registerPiS_S_,"",@"SHT_CUDA_INFO"
	.sectionflags	@""
	.align	4


	//----- nvinfo : EIATTR_CUDA_API_VERSION
	.align		4
        /*0000*/ 	.byte	0x04, 0x37
        /*0002*/ 	.short	(.L_35 - .L_34)
.L_34:
        /*0004*/ 	.word	0x00000082


	//----- nvinfo : EIATTR_KPARAM_INFO
	.align		4
.L_35:
        /*0008*/ 	.byte	0x04, 0x17
        /*000a*/ 	.short	(.L_37 - .L_36)
.L_36:
        /*000c*/ 	.word	0x00000000
        /*0010*/ 	.short	0x0002
        /*0012*/ 	.short	0x0010
        /*0014*/ 	.byte	0x00, 0xf5, 0x21, 0x00


	//----- nvinfo : EIATTR_KPARAM_INFO
	.align		4
.L_37:
        /*0018*/ 	.byte	0x04, 0x17
        /*001a*/ 	.short	(.L_39 - .L_38)
.L_38:
        /*001c*/ 	.word	0x00000000
        /*0020*/ 	.short	0x0001
        /*0022*/ 	.short	0x0008
        /*0024*/ 	.byte	0x00, 0xf5, 0x21, 0x00


	//----- nvinfo : EIATTR_KPARAM_INFO
	.align		4
.L_39:
        /*0028*/ 	.byte	0x04, 0x17
        /*002a*/ 	.short	(.L_41 - .L_40)
.L_40:
        /*002c*/ 	.word	0x00000000
        /*0030*/ 	.short	0x0000
        /*0032*/ 	.short	0x0000
        /*0034*/ 	.byte	0x00, 0xf5, 0x21, 0x00


	//----- nvinfo : EIATTR_SPARSE_MMA_MASK
	.align		4
.L_41:
        /*0038*/ 	.byte	0x03, 0x50
        /*003a*/ 	.short	0x0000


	//----- nvinfo : EIATTR_MAXREG_COUNT
	.align		4
        /*003c*/ 	.byte	0x03, 0x1b
        /*003e*/ 	.short	0x00ff


	//----- nvinfo : EIATTR_MERCURY_ISA_VERSION
	.align		4
        /*0040*/ 	.byte	0x03, 0x5f
        /*0042*/ 	.short	0x0101


	//----- nvinfo : EIATTR_VRC_CTA_INIT_COUNT
	.align		4
        /*0044*/ 	.byte	0x02, 0x4a
	.zero		1
	.zero		1


	//----- nvinfo : EIATTR_EXIT_INSTR_OFFSETS
	.align		4
        /*0048*/ 	.byte	0x04, 0x1c
        /*004a*/ 	.short	(.L_43 - .L_42)


	//   ....[0]....
.L_42:
        /*004c*/ 	.word	0x00000100


	//----- nvinfo : EIATTR_CBANK_PARAM_SIZE
	.align		4
.L_43:
        /*0050*/ 	.byte	0x03, 0x19
        /*0052*/ 	.short	0x0018


	//----- nvinfo : EIATTR_PARAM_CBANK
	.align		4
        /*0054*/ 	.byte	0x04, 0x0a
        /*0056*/ 	.short	(.L_45 - .L_44)
	.align		4
.L_44:
        /*0058*/ 	.word	index@(.nv.constant0._Z20kernel_vect_registerPiS_S_)
        /*005c*/ 	.short	0x0380
        /*005e*/ 	.short	0x0018


	//----- nvinfo : EIATTR_SW_WAR
	.align		4
.L_45:
        /*0060*/ 	.byte	0x04, 0x36
        /*0062*/ 	.short	(.L_47 - .L_46)
.L_46:
        /*0064*/ 	.word	0x00000008
.L_47:


//--------------------- .nv.info._Z11kernel_vectPiS_S_ --------------------------
	.section	.nv.info._Z11kernel_vectPiS_S_,"",@"SHT_CUDA_INFO"
	.sectionflags	@""
	.align	4


	//----- nvinfo : EIATTR_CUDA_API_VERSION
	.align		4
        /*0000*/ 	.byte	0x04, 0x37
        /*0002*/ 	.short	(.L_49 - .L_48)
.L_48:
        /*0004*/ 	.word	0x00000082


	//----- nvinfo : EIATTR_KPARAM_INFO
	.align		4
.L_49:
        /*0008*/ 	.byte	0x04, 0x17
        /*000a*/ 	.short	(.L_51 - .L_50)
.L_50:
        /*000c*/ 	.word	0x00000000
        /*0010*/ 	.short	0x0002
        /*0012*/ 	.short	0x0010
        /*0014*/ 	.byte	0x00, 0xf5, 0x21, 0x00


	//----- nvinfo : EIATTR_KPARAM_INFO
	.align		4
.L_51:
        /*0018*/ 	.byte	0x04, 0x17
        /*001a*/ 	.short	(.L_53 - .L_52)
.L_52:
        /*001c*/ 	.word	0x00000000
        /*0020*/ 	.short	0x0001
        /*0022*/ 	.short	0x0008
        /*0024*/ 	.byte	0x00, 0xf5, 0x21, 0x00


	//----- nvinfo : EIATTR_KPARAM_INFO
	.align		4
.L_53:
        /*0028*/ 	.byte	0x04, 0x17
        /*002a*/ 	.short	(.L_55 - .L_54)
.L_54:
        /*002c*/ 	.word	0x00000000
        /*0030*/ 	.short	0x0000
        /*0032*/ 	.short	0x0000
        /*0034*/ 	.byte	0x00, 0xf5, 0x21, 0x00


	//----- nvinfo : EIATTR_SPARSE_MMA_MASK
	.align		4
.L_55:
        /*0038*/ 	.byte	0x03, 0x50
        /*003a*/ 	.short	0x0000


	//----- nvinfo : EIATTR_MAXREG_COUNT
	.align		4
        /*003c*/ 	.byte	0x03, 0x1b
        /*003e*/ 	.short	0x00ff


	//----- nvinfo : EIATTR_MERCURY_ISA_VERSION
	.align		4
        /*0040*/ 	.byte	0x03, 0x5f
        /*0042*/ 	.short	0x0101


	//----- nvinfo : EIATTR_VRC_CTA_INIT_COUNT
	.align		4
        /*0044*/ 	.byte	0x02, 0x4a
	.zero		1
	.zero		1


	//----- nvinfo : EIATTR_EXIT_INSTR_OFFSETS
	.align		4
        /*0048*/ 	.byte	0x04, 0x1c
        /*004a*/ 	.short	(.L_57 - .L_56)


	//   ....[0]....
.L_56:
        /*004c*/ 	.word	0x00000c70


	//----- nvinfo : EIATTR_CBANK_PARAM_SIZE
	.align		4
.L_57:
        /*0050*/ 	.byte	0x03, 0x19
        /*0052*/ 	.short	0x0018


	//----- nvinfo : EIATTR_PARAM_CBANK
	.align		4
        /*0054*/ 	.byte	0x04, 0x0a
        /*0056*/ 	.short	(.L_59 - .L_58)
	.align		4
.L_58:
        /*0058*/ 	.word	index@(.nv.constant0._Z11kernel_vectPiS_S_)
        /*005c*/ 	.short	0x0380
        /*005e*/ 	.short	0x0018


	//----- nvinfo : EIATTR_SW_WAR
	.align		4
.L_59:
        /*0060*/ 	.byte	0x04, 0x36
        /*0062*/ 	.short	(.L_61 - .L_60)
.L_60:
        /*0064*/ 	.word	0x00000008
.L_61:


//--------------------- .nv.callgraph             --------------------------
	.section	.nv.callgraph,"",@"SHT_CUDA_CALLGRAPH"
	.align	4
	.sectionentsize	8
	.align		4
        /*0000*/ 	.word	0x00000000
	.align		4
        /*0004*/ 	.word	0xffffffff
	.align		4
        /*0008*/ 	.word	0x00000000
	.align		4
        /*000c*/ 	.word	0xfffffffe
	.align		4
        /*0010*/ 	.word	0x00000000
	.align		4
        /*0014*/ 	.word	0xfffffffd
	.align		4
        /*0018*/ 	.word	0x00000000
	.align		4
        /*001c*/ 	.word	0xfffffffc


//--------------------- .nv.constant4             --------------------------
	.section	.nv.constant4,"a",@progbits
	.align	8
	.align		8
.nv.constant4:
        /*0000*/ 	.dword	aGlob
	.align		8
        /*0008*/ 	.dword	bGlob


//--------------------- .text._Z18kernel_vect_sharedPiS_S_ --------------------------
	.section	.text._Z18kernel_vect_sharedPiS_S_,"ax",@progbits
	.align	128
        .global         _Z18kernel_vect_sharedPiS_S_
        .type           _Z18kernel_vect_sharedPiS_S_,@function
        .size           _Z18kernel_vect_sharedPiS_S_,(.L_x_3 - _Z18kernel_vect_sharedPiS_S_)
        .other          _Z18kernel_vect_sharedPiS_S_,@"STO_CUDA_ENTRY STV_DEFAULT"
_Z18kernel_vect_sharedPiS_S_:
.text._Z18kernel_vect_sharedPiS_S_:
[----:B------:R-:W-:Y:S01]  /*0000*/  LDC R1, c[0x0][0x37c] ;  /* 0x0000df00ff017b82 */ /* 0x000fe20000000800 */
[----:B------:R-:W0:Y:S07]  /*0010*/  S2R R10, SR_TID.X ;  /* 0x00000000000a7919 */ /* 0x000e2e0000002100 */
[----:B------:R-:W0:Y:S01]  /*0020*/  S2UR UR4, SR_CTAID.X ;  /* 0x00000000000479c3 */ /* 0x000e220000002500 */
[----:B------:R-:W1:Y:S07]  /*0030*/  LDCU.64 UR8, c[0x0][0x358] ;  /* 0x00006b00ff0877ac */ /* 0x000e6e0008000a00 */
[----:B------:R-:W0:Y:S08]  /*0040*/  LDC R9, c[0x0][0x360] ;  /* 0x0000d800ff097b82 */ /* 0x000e300000000800 */
[----:B------:R-:W2:Y:S08]  /*0050*/  LDC.64 R2, c[0x0][0x380] ;  /* 0x0000e000ff027b82 */ /* 0x000eb00000000a00 */
[----:B------:R-:W3:Y:S01]  /*0060*/  LDC.64 R4, c[0x0][0x388] ;  /* 0x0000e200ff047b82 */ /* 0x000ee20000000a00 */
[----:B0-----:R-:W-:-:S07]  /*0070*/  IMAD R9, R9, UR4, R10 ;  /* 0x0000000409097c24 */ /* 0x001fce000f8e020a */
[----:B------:R-:W0:Y:S01]  /*0080*/  S2UR UR7, SR_CgaCtaId ;  /* 0x00000000000779c3 */ /* 0x000e220000008800 */
[----:B--2---:R-:W-:-:S07]  /*0090*/  IMAD.WIDE R2, R9, 0x4, R2 ;  /* 0x0000000409027825 */ /* 0x004fce00078e0202 */
[----:B------:R-:W2:Y:S01]  /*00a0*/  LDC.64 R6, c[0x0][0x390] ;  /* 0x0000e400ff067b82 */ /* 0x000ea20000000a00 */
[----:B-1----:R-:W4:Y:S01]  /*00b0*/  LDG.E R2, desc[UR8][R2.64] ;  /* 0x0000000802027981 */ /* 0x002f22000c1e1900 */
[----:B---3--:R-:W-:-:S06]  /*00c0*/  IMAD.WIDE R4, R9, 0x4, R4 ;  /* 0x0000000409047825 */ /* 0x008fcc00078e0204 */
[----:B------:R1:W3:Y:S01]  /*00d0*/  LDG.E R4, desc[UR8][R4.64] ;  /* 0x0000000804047981 */ /* 0x0002e2000c1e1900 */
[----:B------:R-:W-:Y:S02]  /*00e0*/  UMOV UR4, 0x400 ;  /* 0x0000040000047882 */ /* 0x000fe40000000000 */
[----:B------:R-:W-:Y:S02]  /*00f0*/  UIADD3 UR6, UPT, UPT, UR4, 0x800, URZ ;  /* 0x0000080004067890 */ /* 0x000fe4000fffe0ff */
[----:B------:R-:W-:Y:S02]  /*0100*/  UIADD3 UR5, UPT, UPT, UR4, 0x1000, URZ ;  /* 0x0000100004057890 */ /* 0x000fe4000fffe0ff */
[----:B0-----:R-:W-:Y:S02]  /*0110*/  ULEA UR4, UR7, UR4, 0x18 ;  /* 0x0000000407047291 */ /* 0x001fe4000f8ec0ff */
[----:B------:R-:W-:Y:S02]  /*0120*/  ULEA UR6, UR7, UR6, 0x18 ;  /* 0x0000000607067291 */ /* 0x000fe4000f8ec0ff */
[----:B------:R-:W-:-:S02]  /*0130*/  ULEA UR5, UR7, UR5, 0x18 ;  /* 0x0000000507057291 */ /* 0x000fc4000f8ec0ff */
[C---:B------:R-:W-:Y:S02]  /*0140*/  LEA R0, R10.reuse, UR4, 0x2 ;  /* 0x000000040a007c11 */ /* 0x040fe4000f8e10ff */
[----:B-1----:R-:W-:Y:S02]  /*0150*/  LEA R5, R10, UR6, 0x2 ;  /* 0x000000060a057c11 */ /* 0x002fe4000f8e10ff */
[----:B----4-:R-:W-:Y:S01]  /*0160*/  IADD3 R8, PT, PT, R2, 0x14, RZ ;  /* 0x0000001402087810 */ /* 0x010fe20007ffe0ff */
[----:B--2---:R-:W-:Y:S01]  /*0170*/  IMAD.WIDE R2, R9, 0x4, R6 ;  /* 0x0000000409027825 */ /* 0x004fe200078e0206 */
[----:B---3--:R-:W-:Y:S02]  /*0180*/  IADD3 R11, PT, PT, R4, 0x14, RZ ;  /* 0x00000014040b7810 */ /* 0x008fe40007ffe0ff */
[----:B------:R-:W-:Y:S02]  /*0190*/  LEA R4, R10, UR5, 0x2 ;  /* 0x000000050a047c11 */ /* 0x000fe4000f8e10ff */
[----:B------:R-:W-:Y:S01]  /*01a0*/  IADD3 R7, PT, PT, R11, R8, RZ ;  /* 0x000000080b077210 */ /* 0x000fe20007ffe0ff */
[----:B------:R-:W-:Y:S04]  /*01b0*/  STS [R0], R8 ;  /* 0x0000000800007388 */ /* 0x000fe80000000800 */
[----:B------:R-:W-:Y:S04]  /*01c0*/  STS [R5], R8 ;  /* 0x0000000805007388 */ /* 0x000fe80000000800 */
[----:B------:R-:W-:Y:S04]  /*01d0*/  STG.E desc[UR8][R2.64], R7 ;  /* 0x0000000702007986 */ /* 0x000fe8000c101908 */
[----:B------:R-:W-:Y:S01]  /*01e0*/  STS [R4], R11 ;  /* 0x0000000b04007388 */ /* 0x000fe20000000800 */
[----:B------:R-:W-:Y:S05]  /*01f0*/  EXIT ;  /* 0x000000000000794d */ /* 0x000fea0003800000 */
.L_x_0:
[----:B------:R-:W-:-:S00]  /*0200*/  BRA `(.L_x_0) ;  /* 0xfffffffc00fc7947 */ /* 0x000fc0000383ffff */
[----:B------:R-:W-:-:S00]  /*0210*/  NOP ;  /* 0x0000000000007918 */ /* 0x000fc00000000000 */
        /* <DEDUP_REMOVED lines=14> */
.L_x_3:


//--------------------- .text._Z20kernel_vect_registerPiS_S_ --------------------------
	.section	.text._Z20kernel_vect_registerPiS_S_,"ax",@progbits
	.align	128
        .global         _Z20kernel_vect_registerPiS_S_
        .type           _Z20kernel_vect_registerPiS_S_,@function
        .size           _Z20kernel_vect_registerPiS_S_,(.L_x_4 - _Z20kernel_vect_registerPiS_S_)
        .other          _Z20kernel_vect_registerPiS_S_,@"STO_CUDA_ENTRY STV_DEFAULT"
_Z20kernel_vect_registerPiS_S_:
.text._Z20kernel_vect_registerPiS_S_:
        /* <DEDUP_REMOVED lines=8> */
[----:B------:R-:W0:Y:S01]  /*0080*/  LDC.64 R6, c[0x0][0x390] ;  /* 0x0000e400ff067b82 */ /* 0x000e220000000a00 */
[----:B--2---:R-:W-:-:S06]  /*0090*/  IMAD.WIDE R2, R9, 0x4, R2 ;  /* 0x0000000409027825 */ /* 0x004fcc00078e0202 */
[----:B-1----:R-:W2:Y:S01]  /*00a0*/  LDG.E R2, desc[UR4][R2.64] ;  /* 0x0000000402027981 */ /* 0x002ea2000c1e1900 */
[----:B---3--:R-:W-:-:S06]  /*00b0*/  IMAD.WIDE R4, R9, 0x4, R4 ;  /* 0x0000000409047825 */ /* 0x008fcc00078e0204 */
[----:B------:R-:W2:Y:S01]  /*00c0*/  LDG.E R5, desc[UR4][R4.64] ;  /* 0x0000000404057981 */ /* 0x000ea2000c1e1900 */
[----:B0-----:R-:W-:Y:S01]  /*00d0*/  IMAD.WIDE R6, R9, 0x4, R6 ;  /* 0x0000000409067825 */ /* 0x001fe200078e0206 */
[----:B--2---:R-:W-:-:S05]  /*00e0*/  IADD3 R9, PT, PT, R5, 0x28, R2 ;  /* 0x0000002805097810 */ /* 0x004fca0007ffe002 */
[----:B------:R-:W-:Y:S01]  /*00f0*/  STG.E desc[UR4][R6.64], R9 ;  /* 0x0000000906007986 */ /* 0x000fe2000c101904 */
[----:B------:R-:W-:Y:S05]  /*0100*/  EXIT ;  /* 0x000000000000794d */ /* 0x000fea0003800000 */
.L_x_1:
        /* <DEDUP_REMOVED lines=15> */
.L_x_4:


//--------------------- .text._Z11kernel_vectPiS_S_ --------------------------
	.section	.text._Z11kernel_vectPiS_S_,"ax",@progbits
	.align	128
        .global         _Z11kernel_vectPiS_S_
        .type           _Z11kernel_vectPiS_S_,@function
        .size           _Z11kernel_vectPiS_S_,(.L_x_5 - _Z11kernel_vectPiS_S_)
        .other          _Z11kernel_vectPiS_S_,@"STO_CUDA_ENTRY STV_DEFAULT"
_Z11kernel_vectPiS_S_:
.text._Z11kernel_vectPiS_S_:
        /* <DEDUP_REMOVED lines=9> */
[----:B--2---:R-:W-:-:S05]  /*0090*/  IMAD.WIDE R2, R0, 0x4, R2 ;  /* 0x0000000400027825 */ /* 0x004fca00078e0202 */
[----:B-1----:R-:W2:Y:S01]  /*00a0*/  LDG.E R8, desc[UR4][R2.64] ;  /* 0x0000000402087981 */ /* 0x002ea2000c1e1900 */
[----:B---3--:R-:W-:-:S04]  /*00b0*/  IMAD.WIDE R6, R0, 0x4, R6 ;  /* 0x0000000400067825 */ /* 0x008fc800078e0206 */
[----:B0-----:R-:W-:Y:S01]  /*00c0*/  IMAD.WIDE R4, R0, 0x4, R4 ;  /* 0x0000000400047825 */ /* 0x001fe200078e0204 */
[----:B--2---:R-:W-:Y:S02]  /*00d0*/  IADD3 R11, PT, PT, R8, 0x1, RZ ;  /* 0x00000001080b7810 */ /* 0x004fe40007ffe0ff */
[----:B------:R-:W0:Y:S03]  /*00e0*/  LDC.64 R8, c[0x4][0x8] ;  /* 0x01000200ff087b82 */ /* 0x000e260000000a00 */
[----:B------:R-:W-:Y:S04]  /*00f0*/  STG.E desc[UR4][R4.64], R11 ;  /* 0x0000000b04007986 */ /* 0x000fe8000c101904 */
[----:B------:R-:W2:Y:S01]  /*0100*/  LDG.E R10, desc[UR4][R6.64] ;  /* 0x00000004060a7981 */ /* 0x000ea2000c1e1900 */
[----:B0-----:R-:W-:-:S04]  /*0110*/  IMAD.WIDE R8, R0, 0x4, R8 ;  /* 0x0000000400087825 */ /* 0x001fc800078e0208 */
[----:B--2---:R-:W-:-:S05]  /*0120*/  VIADD R13, R10, 0x1 ;  /* 0x000000010a0d7836 */ /* 0x004fca0000000000 */
[----:B------:R0:W-:Y:S04]  /*0130*/  STG.E desc[UR4][R8.64], R13 ;  /* 0x0000000d08007986 */ /* 0x0001e8000c101904 */
[----:B------:R1:W-:Y:S04]  /*0140*/  STG.E desc[UR4][R2.64], R11 ;  /* 0x0000000b02007986 */ /* 0x0003e8000c101904 */
[----:B------:R-:W2:Y:S04]  /*0150*/  LDG.E R15, desc[UR4][R8.64] ;  /* 0x00000004080f7981 */ /* 0x000ea8000c1e1900 */
[----:B--2---:R2:W-:Y:S04]  /*0160*/  STG.E desc[UR4][R6.64], R15 ;  /* 0x0000000f06007986 */ /* 0x0045e8000c101904 */
[----:B------:R-:W3:Y:S02]  /*0170*/  LDG.E R10, desc[UR4][R2.64] ;  /* 0x00000004020a7981 */ /* 0x000ee4000c1e1900 */
[----:B---3--:R-:W-:-:S05]  /*0180*/  IADD3 R17, PT, PT, R10, 0x1, RZ ;  /* 0x000000010a117810 */ /* 0x008fca0007ffe0ff */
[----:B------:R-:W-:Y:S04]  /*0190*/  STG.E desc[UR4][R4.64], R17 ;  /* 0x0000001104007986 */ /* 0x000fe8000c101904 */
[----:B------:R-:W3:Y:S02]  /*01a0*/  LDG.E R10, desc[UR4][R6.64] ;  /* 0x00000004060a7981 */ /* 0x000ee4000c1e1900 */
[----:B---3--:R-:W-:-:S05]  /*01b0*/  VIADD R19, R10, 0x1 ;  /* 0x000000010a137836 */ /* 0x008fca0000000000 */
[----:B------:R3:W-:Y:S04]  /*01c0*/  STG.E desc[UR4][R8.64], R19 ;  /* 0x0000001308007986 */ /* 0x0007e8000c101904 */
[----:B------:R-:W-:Y:S04]  /*01d0*/  STG.E desc[UR4][R2.64], R17 ;  /* 0x0000001102007986 */ /* 0x000fe8000c101904 */
[----:B0-----:R-:W4:Y:S04]  /*01e0*/  LDG.E R13, desc[UR4][R8.64] ;  /* 0x00000004080d7981 */ /* 0x001f28000c1e1900 */
[----:B----4-:R0:W-:Y:S04]  /*01f0*/  STG.E desc[UR4][R6.64], R13 ;  /* 0x0000000d06007986 */ /* 0x0101e8000c101904 */
[----:B------:R-:W1:Y:S02]  /*0200*/  LDG.E R10, desc[UR4][R2.64] ;  /* 0x00000004020a7981 */ /* 0x000e64000c1e1900 */
[----:B-1----:R-:W-:-:S05]  /*0210*/  IADD3 R11, PT, PT, R10, 0x1, RZ ;  /* 0x000000010a0b7810 */ /* 0x002fca0007ffe0ff */
[----:B------:R-:W-:Y:S04]  /*0220*/  STG.E desc[UR4][R4.64], R11 ;  /* 0x0000000b04007986 */ /* 0x000fe8000c101904 */
[----:B------:R-:W2:Y:S02]  /*0230*/  LDG.E R10, desc[UR4][R6.64] ;  /* 0x00000004060a7981 */ /* 0x000ea4000c1e1900 */
[----:B--2---:R-:W-:-:S05]  /*0240*/  VIADD R15, R10, 0x1 ;  /* 0x000000010a0f7836 */ /* 0x004fca0000000000 */
[----:B------:R1:W-:Y:S04]  /*0250*/  STG.E desc[UR4][R8.64], R15 ;  /* 0x0000000f08007986 */ /* 0x0003e8000c101904 */
[----:B------:R2:W-:Y:S04]  /*0260*/  STG.E desc[UR4][R2.64], R11 ;  /* 0x0000000b02007986 */ /* 0x0005e8000c101904 */
[----:B---3--:R-:W3:Y:S04]  /*0270*/  LDG.E R19, desc[UR4][R8.64] ;  /* 0x0000000408137981 */ /* 0x008ee8000c1e1900 */
[----:B---3--:R3:W-:Y:S04]  /*0280*/  STG.E desc[UR4][R6.64], R19 ;  /* 0x0000001306007986 */ /* 0x0087e8000c101904 */
[----:B------:R-:W0:Y:S02]  /*0290*/  LDG.E R10, desc[UR4][R2.64] ;  /* 0x00000004020a7981 */ /* 0x000e24000c1e1900 */
[----:B0-----:R-:W-:-:S05]  /*02a0*/  IADD3 R13, PT, PT, R10, 0x1, RZ ;  /* 0x000000010a0d7810 */ /* 0x001fca0007ffe0ff */
[----:B------:R-:W-:Y:S04]  /*02b0*/  STG.E desc[UR4][R4.64], R13 ;  /* 0x0000000d04007986 */ /* 0x000fe8000c101904 */
[----:B------:R-:W4:Y:S02]  /*02c0*/  LDG.E R10, desc[UR4][R6.64] ;  /* 0x00000004060a7981 */ /* 0x000f24000c1e1900 */
[----:B----4-:R-:W-:-:S05]  /*02d0*/  VIADD R17, R10, 0x1 ;  /* 0x000000010a117836 */ /* 0x010fca0000000000 */
[----:B------:R0:W-:Y:S04]  /*02e0*/  STG.E desc[UR4][R8.64], R17 ;  /* 0x0000001108007986 */ /* 0x0001e8000c101904 */
[----:B------:R4:W-:Y:S04]  /*02f0*/  STG.E desc[UR4][R2.64], R13 ;  /* 0x0000000d02007986 */ /* 0x0009e8000c101904 */
[----:B-1----:R-:W5:Y:S04]  /*0300*/  LDG.E R15, desc[UR4][R8.64] ;  /* 0x00000004080f7981 */ /* 0x002f68000c1e1900 */
[----:B-----5:R1:W-:Y:S04]  /*0310*/  STG.E desc[UR4][R6.64], R15 ;  /* 0x0000000f06007986 */ /* 0x0203e8000c101904 */
[----:B------:R-:W2:Y:S02]  /*0320*/  LDG.E R10, desc[UR4][R2.64] ;  /* 0x00000004020a7981 */ /* 0x000ea4000c1e1900 */
[----:B--2---:R-:W-:-:S05]  /*0330*/  IADD3 R11, PT, PT, R10, 0x1, RZ ;  /* 0x000000010a0b7810 */ /* 0x004fca0007ffe0ff */
[----:B------:R-:W-:Y:S04]  /*0340*/  STG.E desc[UR4][R4.64], R11 ;  /* 0x0000000b04007986 */ /* 0x000fe8000c101904 */
[----:B------:R-:W3:Y:S02]  /*0350*/  LDG.E R10, desc[UR4][R6.64] ;  /* 0x00000004060a7981 */ /* 0x000ee4000c1e1900 */
[----:B---3--:R-:W-:-:S05]  /*0360*/  VIADD R19, R10, 0x1 ;  /* 0x000000010a137836 */ /* 0x008fca0000000000 */
[----:B------:R2:W-:Y:S04]  /*0370*/  STG.E desc[UR4][R8.64], R19 ;  /* 0x0000001308007986 */ /* 0x0005e8000c101904 */
[----:B------:R3:W-:Y:S04]  /*0380*/  STG.E desc[UR4][R2.64], R11 ;  /* 0x0000000b02007986 */ /* 0x0007e8000c101904 */
[----:B0-----:R-:W5:Y:S04]  /*0390*/  LDG.E R17, desc[UR4][R8.64] ;  /* 0x0000000408117981 */ /* 0x001f68000c1e1900 */
[----:B-----5:R0:W-:Y:S04]  /*03a0*/  STG.E desc[UR4][R6.64], R17 ;  /* 0x0000001106007986 */ /* 0x0201e8000c101904 */
[----:B------:R-:W4:Y:S02]  /*03b0*/  LDG.E R10, desc[UR4][R2.64] ;  /* 0x00000004020a7981 */ /* 0x000f24000c1e1900 */
[----:B----4-:R-:W-:-:S05]  /*03c0*/  IADD3 R13, PT, PT, R10, 0x1, RZ ;  /* 0x000000010a0d7810 */ /* 0x010fca0007ffe0ff */
[----:B------:R-:W-:Y:S04]  /*03d0*/  STG.E desc[UR4][R4.64], R13 ;  /* 0x0000000d04007986 */ /* 0x000fe8000c101904 */
[----:B------:R-:W1:Y:S02]  /*03e0*/  LDG.E R10, desc[UR4][R6.64] ;  /* 0x00000004060a7981 */ /* 0x000e64000c1e1900 */
[----:B-1----:R-:W-:-:S05]  /*03f0*/  VIADD R15, R10, 0x1 ;  /* 0x000000010a0f7836 */ /* 0x002fca0000000000 */
[----:B------:R1:W-:Y:S04]  /*0400*/  STG.E desc[UR4][R8.64], R15 ;  /* 0x0000000f08007986 */ /* 0x0003e8000c101904 */
[----:B------:R4:W-:Y:S04]  /*0410*/  STG.E desc[UR4][R2.64], R13 ;  /* 0x0000000d02007986 */ /* 0x0009e8000c101904 */
[----:B--2---:R-:W2:Y:S04]  /*0420*/  LDG.E R19, desc[UR4][R8.64] ;  /* 0x0000000408137981 */ /* 0x004ea8000c1e1900 */
[----:B--2---:R2:W-:Y:S04]  /*0430*/  STG.E desc[UR4][R6.64], R19 ;  /* 0x0000001306007986 */ /* 0x0045e8000c101904 */
[----:B------:R-:W3:Y:S02]  /*0440*/  LDG.E R10, desc[UR4][R2.64] ;  /* 0x00000004020a7981 */ /* 0x000ee4000c1e1900 */
[----:B---3--:R-:W-:-:S05]  /*0450*/  IADD3 R11, PT, PT, R10, 0x1, RZ ;  /* 0x000000010a0b7810 */ /* 0x008fca0007ffe0ff */
[----:B------:R-:W-:Y:S04]  /*0460*/  STG.E desc[UR4][R4.64], R11 ;  /* 0x0000000b04007986 */ /* 0x000fe8000c101904 */
[----:B------:R-:W0:Y:S02]  /*0470*/  LDG.E R10, desc[UR4][R6.64] ;  /* 0x00000004060a7981 */ /* 0x000e24000c1e1900 */
[----:B0-----:R-:W-:-:S05]  /*0480*/  VIADD R17, R10, 0x1 ;  /* 0x000000010a117836 */ /* 0x001fca0000000000 */
[----:B------:R0:W-:Y:S04]  /*0490*/  STG.E desc[UR4][R8.64], R17 ;  /* 0x0000001108007986 */ /* 0x0001e8000c101904 */
[----:B------:R3:W-:Y:S04]  /*04a0*/  STG.E desc[UR4][R2.64], R11 ;  /* 0x0000000b02007986 */ /* 0x0007e8000c101904 */
[----:B-1----:R-:W5:Y:S04]  /*04b0*/  LDG.E R15, desc[UR4][R8.64] ;  /* 0x00000004080f7981 */ /* 0x002f68000c1e1900 */
[----:B-----5:R1:W-:Y:S04]  /*04c0*/  STG.E desc[UR4][R6.64], R15 ;  /* 0x0000000f06007986 */ /* 0x0203e8000c101904 */
[----:B------:R-:W4:Y:S02]  /*04d0*/  LDG.E R10, desc[UR4][R2.64] ;  /* 0x00000004020a7981 */ /* 0x000f24000c1e1900 */
[----:B----4-:R-:W-:-:S05]  /*04e0*/  IADD3 R13, PT, PT, R10, 0x1, RZ ;  /* 0x000000010a0d7810 */ /* 0x010fca0007ffe0ff */
[----:B------:R-:W-:Y:S04]  /*04f0*/  STG.E desc[UR4][R4.64], R13 ;  /* 0x0000000d04007986 */ /* 0x000fe8000c101904 */
[----:B------:R-:W2:Y:S02]  /*0500*/  LDG.E R10, desc[UR4][R6.64] ;  /* 0x00000004060a7981 */ /* 0x000ea4000c1e1900 */
[----:B--2---:R-:W-:-:S05]  /*0510*/  VIADD R19, R10, 0x1 ;  /* 0x000000010a137836 */ /* 0x004fca0000000000 */
[----:B------:R2:W-:Y:S04]  /*0520*/  STG.E desc[UR4][R8.64], R19 ;  /* 0x0000001308007986 */ /* 0x0005e8000c101904 */
[----:B------:R4:W-:Y:S04]  /*0530*/  STG.E desc[UR4][R2.64], R13 ;  /* 0x0000000d02007986 */ /* 0x0009e8000c101904 */
[----:B0-----:R-:W5:Y:S04]  /*0540*/  LDG.E R17, desc[UR4][R8.64] ;  /* 0x0000000408117981 */ /* 0x001f68000c1e1900 */
[----:B-----5:R0:W-:Y:S04]  /*0550*/  STG.E desc[UR4][R6.64], R17 ;  /* 0x0000001106007986 */ /* 0x0201e8000c101904 */
[----:B------:R-:W3:Y:S02]  /*0560*/  LDG.E R10, desc[UR4][R2.64] ;  /* 0x00000004020a7981 */ /* 0x000ee4000c1e1900 */
[----:B---3--:R-:W-:-:S05]  /*0570*/  IADD3 R11, PT, PT, R10, 0x1, RZ ;  /* 0x000000010a0b7810 */ /* 0x008fca0007ffe0ff */
[----:B------:R-:W-:Y:S04]  /*0580*/  STG.E desc[UR4][R4.64], R11 ;  /* 0x0000000b04007986 */ /* 0x000fe8000c101904 */
[----:B------:R-:W1:Y:S02]  /*0590*/  LDG.E R10, desc[UR4][R6.64] ;  /* 0x00000004060a7981 */ /* 0x000e64000c1e1900 */
[----:B-1----:R-:W-:-:S05]  /*05a0*/  VIADD R15, R10, 0x1 ;  /* 0x000000010a0f7836 */ /* 0x002fca0000000000 */
[----:B------:R1:W-:Y:S04]  /*05b0*/  STG.E desc[UR4][R8.64], R15 ;  /* 0x0000000f08007986 */ /* 0x0003e8000c101904 */
[----:B------:R3:W-:Y:S04]  /*05c0*/  STG.E desc[UR4][R2.64], R11 ;  /* 0x0000000b02007986 */ /* 0x0007e8000c101904 */
[----:B--2---:R-:W2:Y:S04]  /*05d0*/  LDG.E R19, desc[UR4][R8.64] ;  /* 0x0000000408137981 */ /* 0x004ea8000c1e1900 */
[----:B--2---:R2:W-:Y:S04]  /*05e0*/  STG.E desc[UR4][R6.64], R19 ;  /* 0x0000001306007986 */ /* 0x0045e8000c101904 */
[----:B------:R-:W4:Y:S02]  /*05f0*/  LDG.E R10, desc[UR4][R2.64] ;  /* 0x00000004020a7981 */ /* 0x000f24000c1e1900 */
[----:B----4-:R-:W-:-:S05]  /*0600*/  IADD3 R13, PT, PT, R10, 0x1, RZ ;  /* 0x000000010a0d7810 */ /* 0x010fca0007ffe0ff */
[----:B------:R-:W-:Y:S04]  /*0610*/  STG.E desc[UR4][R4.64], R13 ;  /* 0x0000000d04007986 */ /* 0x000fe8000c101904 */
[----:B------:R-:W0:Y:S02]  /*0620*/  LDG.E R10, desc[UR4][R6.64] ;  /* 0x00000004060a7981 */ /* 0x000e24000c1e1900 */
[----:B0-----:R-:W-:-:S05]  /*0630*/  VIADD R17, R10, 0x1 ;  /* 0x000000010a117836 */ /* 0x001fca0000000000 */
[----:B------:R0:W-:Y:S04]  /*0640*/  STG.E desc[UR4][R8.64], R17 ;  /* 0x0000001108007986 */ /* 0x0001e8000c101904 */
[----:B------:R4:W-:Y:S04]  /*0650*/  STG.E desc[UR4][R2.64], R13 ;  /* 0x0000000d02007986 */ /* 0x0009e8000c101904 */
[----:B-1----:R-:W5:Y:S04]  /*0660*/  LDG.E R15, desc[UR4][R8.64] ;  /* 0x00000004080f7981 */ /* 0x002f68000c1e1900 */
[----:B-----5:R1:W-:Y:S04]  /*0670*/  STG.E desc[UR4][R6.64], R15 ;  /* 0x0000000f06007986 */ /* 0x0203e8000c101904 */
[----:B------:R-:W3:Y:S02]  /*0680*/  LDG.E R10, desc[UR4][R2.64] ;  /* 0x00000004020a7981 */ /* 0x000ee4000c1e1900 */
[----:B---3--:R-:W-:-:S05]  /*0690*/  IADD3 R11, PT, PT, R10, 0x1, RZ ;  /* 0x000000010a0b7810 */ /* 0x008fca0007ffe0ff */
[----:B------:R-:W-:Y:S04]  /*06a0*/  STG.E desc[UR4][R4.64], R11 ;  /* 0x0000000b04007986 */ /* 0x000fe8000c101904 */
[----:B------:R-:W2:Y:S02]  /*06b0*/  LDG.E R10, desc[UR4][R6.64] ;  /* 0x00000004060a7981 */ /* 0x000ea4000c1e1900 */
[----:B--2---:R-:W-:-:S05]  /*06c0*/  VIADD R19, R10, 0x1 ;  /* 0x000000010a137836 */ /* 0x004fca0000000000 */
        /* <DEDUP_REMOVED lines=17> */
[----:B0-----:R-:W-:-:S05]  /*07e0*/  IADD3 R17, PT, PT, R10, 0x1, RZ ;  /* 0x000000010a117810 */ /* 0x001fca0007ffe0ff */
[----:B------:R0:W-:Y:S04]  /*07f0*/  STG.E desc[UR4][R8.64], R17 ;  /* 0x0000001108007986 */ /* 0x0001e8000c101904 */
[----:B------:R3:W-:Y:S04]  /*0800*/  STG.E desc[UR4][R2.64], R11 ;  /* 0x0000000b02007986 */ /* 0x0007e8000c101904 */
[----:B-1----:R-:W5:Y:S04]  /*0810*/  LDG.E R15, desc[UR4][R8.64] ;  /* 0x00000004080f7981 */ /* 0x002f68000c1e1900 */
[----:B-----5:R1:W-:Y:S04]  /*0820*/  STG.E desc[UR4][R6.64], R15 ;  /* 0x0000000f06007986 */ /* 0x0203e8000c101904 */
[----:B------:R-:W4:Y:S02]  /*0830*/  LDG.E R10, desc[UR4][R2.64] ;  /* 0x00000004020a7981 */ /* 0x000f24000c1e1900 */
[----:B----4-:R-:W-:-:S05]  /*0840*/  VIADD R13, R10, 0x1 ;  /* 0x000000010a0d7836 */ /* 0x010fca0000000000 */
[----:B------:R-:W-:Y:S04]  /*0850*/  STG.E desc[UR4][R4.64], R13 ;  /* 0x0000000d04007986 */ /* 0x000fe8000c101904 */
[----:B------:R-:W2:Y:S02]  /*0860*/  LDG.E R10, desc[UR4][R6.64] ;  /* 0x00000004060a7981 */ /* 0x000ea4000c1e1900 */
[----:B--2---:R-:W-:-:S05]  /*0870*/  IADD3 R19, PT, PT, R10, 0x1, RZ ;  /* 0x000000010a137810 */ /* 0x004fca0007ffe0ff */
        /* <DEDUP_REMOVED lines=17> */
[----:B0-----:R-:W-:-:S05]  /*0990*/  IADD3 R17, PT, PT, R10, 0x1, RZ ;  /* 0x000000010a117810 */ /* 0x001fca0007ffe0ff */
[----:B------:R0:W-:Y:S04]  /*09a0*/  STG.E desc[UR4][R8.64], R17 ;  /* 0x0000001108007986 */ /* 0x0001e8000c101904 */
[----:B------:R4:W-:Y:S04]  /*09b0*/  STG.E desc[UR4][R2.64], R13 ;  /* 0x0000000d02007986 */ /* 0x0009e8000c101904 */
[----:B-1----:R-:W5:Y:S04]  /*09c0*/  LDG.E R15, desc[UR4][R8.64] ;  /* 0x00000004080f7981 */ /* 0x002f68000c1e1900 */
[----:B-----5:R1:W-:Y:S04]  /*09d0*/  STG.E desc[UR4][R6.64], R15 ;  /* 0x0000000f06007986 */ /* 0x0203e8000c101904 */
[----:B------:R-:W3:Y:S02]  /*09e0*/  LDG.E R10, desc[UR4][R2.64] ;  /* 0x00000004020a7981 */ /* 0x000ee4000c1e1900 */
[----:B---3--:R-:W-:-:S05]  /*09f0*/  VIADD R11, R10, 0x1 ;  /* 0x000000010a0b7836 */ /* 0x008fca0000000000 */
[----:B------:R-:W-:Y:S04]  /*0a00*/  STG.E desc[UR4][R4.64], R11 ;  /* 0x0000000b04007986 */ /* 0x000fe8000c101904 */
[----:B------:R-:W2:Y:S02]  /*0a10*/  LDG.E R10, desc[UR4][R6.64] ;  /* 0x00000004060a7981 */ /* 0x000ea4000c1e1900 */
[----:B--2---:R-:W-:-:S05]  /*0a20*/  IADD3 R19, PT, PT, R10, 0x1, RZ ;  /* 0x000000010a137810 */ /* 0x004fca0007ffe0ff */
        /* <DEDUP_REMOVED lines=18> */
[----:B------:R-:W-:Y:S04]  /*0b50*/  STG.E desc[UR4][R8.64], R17 ;  /* 0x0000001108007986 */ /* 0x000fe8000c101904 */
[----:B------:R0:W-:Y:S04]  /*0b60*/  STG.E desc[UR4][R2.64], R11 ;  /* 0x0000000b02007986 */ /* 0x0001e8000c101904 */
[----:B-1----:R-:W3:Y:S04]  /*0b70*/  LDG.E R15, desc[UR4][R8.64] ;  /* 0x00000004080f7981 */ /* 0x002ee8000c1e1900 */
[----:B---3--:R1:W-:Y:S04]  /*0b80*/  STG.E desc[UR4][R6.64], R15 ;  /* 0x0000000f06007986 */ /* 0x0083e8000c101904 */
[----:B------:R-:W4:Y:S02]  /*0b90*/  LDG.E R10, desc[UR4][R2.64] ;  /* 0x00000004020a7981 */ /* 0x000f24000c1e1900 */
[----:B----4-:R-:W-:-:S05]  /*0ba0*/  VIADD R13, R10, 0x1 ;  /* 0x000000010a0d7836 */ /* 0x010fca0000000000 */
[----:B------:R-:W-:Y:S04]  /*0bb0*/  STG.E desc[UR4][R4.64], R13 ;  /* 0x0000000d04007986 */ /* 0x000fe8000c101904 */
[----:B------:R-:W2:Y:S02]  /*0bc0*/  LDG.E R10, desc[UR4][R6.64] ;  /* 0x00000004060a7981 */ /* 0x000ea4000c1e1900 */
[----:B--2---:R-:W-:Y:S02]  /*0bd0*/  IADD3 R19, PT, PT, R10, 0x1, RZ ;  /* 0x000000010a137810 */ /* 0x004fe40007ffe0ff */
[----:B0-----:R-:W0:Y:S03]  /*0be0*/  LDC.64 R10, c[0x0][0x390] ;  /* 0x0000e400ff0a7b82 */ /* 0x001e260000000a00 */
[----:B------:R-:W-:Y:S04]  /*0bf0*/  STG.E desc[UR4][R8.64], R19 ;  /* 0x0000001308007986 */ /* 0x000fe8000c101904 */
[----:B------:R-:W-:Y:S04]  /*0c00*/  STG.E desc[UR4][R2.64], R13 ;  /* 0x0000000d02007986 */ /* 0x000fe8000c101904 */
[----:B------:R-:W2:Y:S04]  /*0c10*/  LDG.E R17, desc[UR4][R8.64] ;  /* 0x0000000408117981 */ /* 0x000ea8000c1e1900 */
[----:B--2---:R-:W-:Y:S04]  /*0c20*/  STG.E desc[UR4][R6.64], R17 ;  /* 0x0000001106007986 */ /* 0x004fe8000c101904 */
[----:B------:R-:W1:Y:S01]  /*0c30*/  LDG.E R12, desc[UR4][R4.64] ;  /* 0x00000004040c7981 */ /* 0x000e62000c1e1900 */
[----:B0-----:R-:W-:Y:S01]  /*0c40*/  IMAD.WIDE R10, R0, 0x4, R10 ;  /* 0x00000004000a7825 */ /* 0x001fe200078e020a */
[----:B-1----:R-:W-:-:S05]  /*0c50*/  IADD3 R15, PT, PT, R17, R12, RZ ;  /* 0x0000000c110f7210 */ /* 0x002fca0007ffe0ff */
[----:B------:R-:W-:Y:S01]  /*0c60*/  STG.E desc[UR4][R10.64], R15 ;  /* 0x0000000f0a007986 */ /* 0x000fe2000c101904 */
[----:B------:R-:W-:Y:S05]  /*0c70*/  EXIT ;  /* 0x000000000000794d */ /* 0x000fea0003800000 */
.L_x_2:
        /* <DEDUP_REMOVED lines=16> */
.L_x_5:


//--------------------- .nv.shared._Z18kernel_vect_sharedPiS_S_ --------------------------
	.section	.nv.shared._Z18kernel_vect_sharedPiS_S_,"aw",@nobits
	.sectionflags	@""
	.align	4
.nv.shared._Z18kernel_vect_sharedPiS_S_:
	.zero		7168


//--------------------- .nv.shared.reserved.0     --------------------------
	.section	.nv.shared.reserved.0,"aw",@nobits
	.weak		__nv_reservedSMEM_offset_0_alias
	.size		__nv_reservedSMEM_offset_0_alias, 0, 64
	.other		__nv_reservedSMEM_offset_0_alias,@"STO_CUDA_RESERVED_SHARED STV_DEFAULT"
__nv_reservedSMEM_offset_0_alias:
	.zero		0
	.zero		64


//--------------------- .nv.global                --------------------------
	.section	.nv.global,"aw",@nobits
	.align	4
.nv.global:
	.type		aGlob,@object
	.size		aGlob,(bGlob - aGlob)
aGlob:
	.zero		33554432
	.type		bGlob,@object
	.size		bGlob,(.L_1 - bGlob)
bGlob:
	.zero		33554432
.L_1:


//--------------------- .nv.constant0._Z18kernel_vect_sharedPiS_S_ --------------------------
	.section	.nv.constant0._Z18kernel_vect_sharedPiS_S_,"a",@progbits
	.sectionflags	@""
	.align	4
.nv.constant0._Z18kernel_vect_sharedPiS_S_:
	.zero		920


//--------------------- .nv.constant0._Z20kernel_vect_registerPiS_S_ --------------------------
	.section	.nv.constant0._Z20kernel_vect_registerPiS_S_,"a",@progbits
	.sectionflags	@""
	.align	4
.nv.constant0._Z20kernel_vect_registerPiS_S_:
	.zero		920


//--------------------- .nv.constant0._Z11kernel_vectPiS_S_ --------------------------
	.section	.nv.constant0._Z11kernel_vectPiS_S_,"a",@progbits
	.sectionflags	@""
	.align	4
.nv.constant0._Z11kernel_vectPiS_S_:
	.zero		920


//--------------------- SYMBOLS --------------------------

	.type		.nv.reservedSmem.offset0,@object
	.size		.nv.reservedSmem.offset0,0x4
	.type		.nv.reservedSmem.cap,@object
	.size		.nv.reservedSmem.cap,0x4
